	.headerflags	@"EF_CUDA_TEXMODE_UNIFIED EF_CUDA_64BIT_ADDRESS EF_CUDA_SM86 EF_CUDA_VIRTUAL_SM(EF_CUDA_SM86)"
	.elftype	@"ET_EXEC"


//--------------------- .nv.info                  --------------------------
	.section	.nv.info,"",@"SHT_CUDA_INFO"
	.align	4


	//----- nvinfo : EIATTR_REGCOUNT
	.align		4
        /*0000*/ 	.byte	0x04, 0x2f
        /*0002*/ 	.short	(.L_1 - .L_0)
	.align		4
.L_0:
        /*0004*/ 	.word	index@(divide_vector_scalar)
        /*0008*/ 	.word	0x00000010


	//----- nvinfo : EIATTR_FRAME_SIZE
	.align		4
.L_1:
        /*000c*/ 	.byte	0x04, 0x11
        /*000e*/ 	.short	(.L_3 - .L_2)
	.align		4
.L_2:
        /*0010*/ 	.word	index@($__internal_0_$__cuda_sm3x_div_rn_noftz_f32_slowpath)
        /*0014*/ 	.word	0x00000000


	//----- nvinfo : EIATTR_FRAME_SIZE
	.align		4
.L_3:
        /*0018*/ 	.byte	0x04, 0x11
        /*001a*/ 	.short	(.L_5 - .L_4)
	.align		4
.L_4:
        /*001c*/ 	.word	index@(divide_vector_scalar)
        /*0020*/ 	.word	0x00000000


	//----- nvinfo : EIATTR_MIN_STACK_SIZE
	.align		4
.L_5:
        /*0024*/ 	.byte	0x04, 0x12
        /*0026*/ 	.short	(.L_7 - .L_6)
	.align		4
.L_6:
        /*0028*/ 	.word	index@(divide_vector_scalar)
        /*002c*/ 	.word	0x00000000
.L_7:


//--------------------- .nv.info.divide_vector_scalar --------------------------
	.section	.nv.info.divide_vector_scalar,"",@"SHT_CUDA_INFO"
	.sectionflags	@""
	.align	4


	//----- nvinfo : EIATTR_CUDA_API_VERSION
	.align		4
        /*0000*/ 	.byte	0x04, 0x37
        /*0002*/ 	.short	(.L_9 - .L_8)
.L_8:
        /*0004*/ 	.word	0x0000007e


	//----- nvinfo : EIATTR_SW2861232_WAR
	.align		4
.L_9:
        /*0008*/ 	.byte	0x01, 0x35
	.zero		2


	//----- nvinfo : EIATTR_PARAM_CBANK
	.align		4
        /*000c*/ 	.byte	0x04, 0x0a
        /*000e*/ 	.short	(.L_11 - .L_10)
	.align		4
.L_10:
        /*0010*/ 	.word	index@(.nv.constant0.divide_vector_scalar)
        /*0014*/ 	.short	0x0160
        /*0016*/ 	.short	0x0010


	//----- nvinfo : EIATTR_CBANK_PARAM_SIZE
	.align		4
.L_11:
        /*0018*/ 	.byte	0x03, 0x19
        /*001a*/ 	.short	0x0010


	//----- nvinfo : EIATTR_KPARAM_INFO
	.align		4
        /*001c*/ 	.byte	0x04, 0x17
        /*001e*/ 	.short	(.L_13 - .L_12)
.L_12:
        /*0020*/ 	.word	0x00000000
        /*0024*/ 	.short	0x0002
        /*0026*/ 	.short	0x000c
        /*0028*/ 	.byte	0x00, 0xf0, 0x11, 0x00


	//----- nvinfo : EIATTR_KPARAM_INFO
	.align		4
.L_13:
        /*002c*/ 	.byte	0x04, 0x17
        /*002e*/ 	.short	(.L_15 - .L_14)
.L_14:
        /*0030*/ 	.word	0x00000000
        /*0034*/ 	.short	0x0001
        /*0036*/ 	.short	0x0008
        /*0038*/ 	.byte	0x00, 0xf0, 0x11, 0x00


	//----- nvinfo : EIATTR_KPARAM_INFO
	.align		4
.L_15:
        /*003c*/ 	.byte	0x04, 0x17
        /*003e*/ 	.short	(.L_17 - .L_16)
.L_16:
        /*0040*/ 	.word	0x00000000
        /*0044*/ 	.short	0x0000
        /*0046*/ 	.short	0x0000
        /*0048*/ 	.byte	0x00, 0xf0, 0x21, 0x00


	//----- nvinfo : EIATTR_MAXREG_COUNT
	.align		4
.L_17:
        /*004c*/ 	.byte	0x03, 0x1b
        /*004e*/ 	.short	0x00ff


	//----- nvinfo : EIATTR_EXIT_INSTR_OFFSETS
	.align		4
        /*0050*/ 	.byte	0x04, 0x1c
        /*0052*/ 	.short	(.L_19 - .L_18)


	//   ....[0]....
.L_18:
        /*0054*/ 	.word	0x00000050


	//   ....[1]....
        /*0058*/ 	.word	0x00000180


	//----- nvinfo : EIATTR_CRS_STACK_SIZE
	.align		4
.L_19:
        /*005c*/ 	.byte	0x04, 0x1e
        /*005e*/ 	.short	(.L_21 - .L_20)
.L_20:
        /*0060*/ 	.word	0x00000000
.L_21:


//--------------------- .nv.callgraph             --------------------------
	.section	.nv.callgraph,"",@"SHT_CUDA_CALLGRAPH"
	.align	4
	.sectionentsize	8
	.align		4
        /*0000*/ 	.word	0x00000000
	.align		4
        /*0004*/ 	.word	0xffffffff
	.align		4
        /*0008*/ 	.word	0x00000000
	.align		4
        /*000c*/ 	.word	0xfffffffe
	.align		4
        /*0010*/ 	.word	0x00000000
	.align		4
        /*0014*/ 	.word	0xfffffffd
	.align		4
        /*0018*/ 	.word	0x00000000
	.align		4
        /*001c*/ 	.word	0xfffffffc


//--------------------- .nv.rel.action            --------------------------
	.section	.nv.rel.action,"",@"SHT_CUDA_RELOCINFO"
	.align	8
	.sectionentsize	8
        /*0000*/ 	.byte	0x73, 0x00, 0x00, 0x00, 0x00, 0x00, 0x00, 0x00, 0x00, 0x00, 0x00, 0x11, 0x25, 0x00, 0x05, 0x36


//--------------------- .nv.constant0.divide_vector_scalar --------------------------
	.section	.nv.constant0.divide_vector_scalar,"a",@progbits
	.sectionflags	@""
	.align	4
.nv.constant0.divide_vector_scalar:
	.zero		368


//--------------------- .text.divide_vector_scalar --------------------------
	.section	.text.divide_vector_scalar,"ax",@progbits
	.sectioninfo	@"SHI_REGISTERS=16"
	.align	128
        .global         divide_vector_scalar
        .type           divide_vector_scalar,@function
        .size           divide_vector_scalar,(.L_x_14 - divide_vector_scalar)
        .other          divide_vector_scalar,@"STO_CUDA_ENTRY STV_DEFAULT"
divide_vector_scalar:
.text.divide_vector_scalar:
[----:B------:R-:W-:Y:S02]  /*0000*/  IMAD.MOV.U32 R1, RZ, RZ, c[0x0][0x28] ;  /* 0x00000a00ff017624 */ /* 0x000fe400078e00ff */
[----:B------:R-:W0:Y:S04]  /*0010*/  S2R R4, SR_TID.X ;  /* 0x0000000000047919 */ /* 0x000e280000002100 */
[----:B------:R-:W0:Y:S02]  /*0020*/  S2R R3, SR_CTAID.X ;  /* 0x0000000000037919 */ /* 0x000e240000002500 */
[----:B0-----:R-:W-:-:S05]  /*0030*/  IMAD R4, R3, c[0x0][0x0], R4 ;  /* 0x0000000003047a24 */ /* 0x001fca00078e0204 */
[----:B------:R-:W-:-:S13]  /*0040*/  ISETP.GE.AND P0, PT, R4, c[0x0][0x16c], PT ;  /* 0x00005b0004007a0c */ /* 0x000fda0003f06270 */
[----:B------:R-:W-:Y:S05]  /*0050*/  @P0 EXIT ;  /* 0x000000000000094d */ /* 0x000fea0003800000 */
[----:B------:R-:W-:Y:S01]  /*0060*/  IMAD.MOV.U32 R5, RZ, RZ, 0x4 ;  /* 0x00000004ff057424 */ /* 0x000fe200078e00ff */
[----:B------:R-:W-:-:S03]  /*0070*/  ULDC.64 UR4, c[0x0][0x118] ;  /* 0x0000460000047ab9 */ /* 0x000fc60000000a00 */
[----:B------:R-:W-:-:S05]  /*0080*/  IMAD.WIDE R4, R4, R5, c[0x0][0x160] ;  /* 0x0000580004047625 */ /* 0x000fca00078e0205 */
[----:B------:R-:W2:Y:S01]  /*0090*/  LDG.E R0, [R4.64] ;  /* 0x0000000404007981 */ /* 0x000ea2000c1e1900 */
[----:B------:R-:W-:Y:S01]  /*00a0*/  I2FP.F32.S32 R3, c[0x0][0x168] ;  /* 0x00005a0000037a45 */ /* 0x000fe20000201400 */
[----:B------:R-:W-:Y:S03]  /*00b0*/  BSSY B0, `(.L_x_0) ;  /* 0x000000b000007945 */ /* 0x000fe60003800000 */
[----:B------:R-:W0:Y:S02]  /*00c0*/  MUFU.RCP R2, R3 ;  /* 0x0000000300027308 */ /* 0x000e240000001000 */
[----:B0-----:R-:W-:-:S04]  /*00d0*/  FFMA R7, -R3, R2, 1 ;  /* 0x3f80000003077423 */ /* 0x001fc80000000102 */
[----:B------:R-:W-:Y:S02]  /*00e0*/  FFMA R7, R2, R7, R2 ;  /* 0x0000000702077223 */ /* 0x000fe40000000002 */
[----:B--2---:R-:W0:Y:S02]  /*00f0*/  FCHK P0, R0, R3 ;  /* 0x0000000300007302 */ /* 0x004e240000000000 */
[----:B------:R-:W-:-:S04]  /*0100*/  FFMA R2, R0, R7, RZ ;  /* 0x0000000700027223 */ /* 0x000fc800000000ff */
[----:B------:R-:W-:-:S04]  /*0110*/  FFMA R6, -R3, R2, R0 ;  /* 0x0000000203067223 */ /* 0x000fc80000000100 */
[----:B------:R-:W-:Y:S01]  /*0120*/  FFMA R7, R7, R6, R2 ;  /* 0x0000000607077223 */ /* 0x000fe20000000002 */
[----:B0-----:R-:W-:Y:S05]  /*0130*/  @!P0 BRA `(.L_x_1) ;  /* 0x0000002000008947 */ /* 0x001fea0003800000 */
[----:B------:R-:W-:Y:S02]  /*0140*/  MOV R2, 0x160 ;  /* 0x0000016000027802 */ /* 0x000fe40000000f00 */
[----:B------:R-:W-:Y:S05]  /*0150*/  CALL.REL.NOINC `($__internal_0_$__cuda_sm3x_div_rn_noftz_f32_slowpath) ;  /* 0x0000003000007944 */ /* 0x000fea0003c00000 */
.L_x_1:
[----:B------:R-:W-:Y:S05]  /*0160*/  BSYNC B0 ;  /* 0x0000000000007941 */ /* 0x000fea0003800000 */
.L_x_0:
[----:B------:R-:W-:Y:S01]  /*0170*/  STG.E [R4.64], R7 ;  /* 0x0000000704007986 */ /* 0x000fe2000c101904 */
[----:B------:R-:W-:Y:S05]  /*0180*/  EXIT ;  /* 0x000000000000794d */ /* 0x000fea0003800000 */
        .weak           $__internal_0_$__cuda_sm3x_div_rn_noftz_f32_slowpath
        .type           $__internal_0_$__cuda_sm3x_div_rn_noftz_f32_slowpath,@function
        .size           $__internal_0_$__cuda_sm3x_div_rn_noftz_f32_slowpath,(.L_x_14 - $__internal_0_$__cuda_sm3x_div_rn_noftz_f32_slowpath)
$__internal_0_$__cuda_sm3x_div_rn_noftz_f32_slowpath:
[--C-:B------:R-:W-:Y:S01]  /*0190*/  SHF.R.U32.HI R7, RZ, 0x17, R3.reuse ;  /* 0x00000017ff077819 */ /* 0x100fe20000011603 */
[----:B------:R-:W-:Y:S01]  /*01a0*/  BSSY B1, `(.L_x_2) ;  /* 0x0000064000017945 */ /* 0x000fe20003800000 */
[--C-:B------:R-:W-:Y:S01]  /*01b0*/  SHF.R.U32.HI R6, RZ, 0x17, R0.reuse ;  /* 0x00000017ff067819 */ /* 0x100fe20000011600 */
[----:B------:R-:W-:Y:S01]  /*01c0*/  IMAD.MOV.U32 R8, RZ, RZ, R0 ;  /* 0x000000ffff087224 */ /* 0x000fe200078e0000 */
[----:B------:R-:W-:Y:S01]  /*01d0*/  LOP3.LUT R7, R7, 0xff, RZ, 0xc0, !PT ;  /* 0x000000ff07077812 */ /* 0x000fe200078ec0ff */
[----:B------:R-:W-:Y:S01]  /*01e0*/  IMAD.MOV.U32 R9, RZ, RZ, R3 ;  /* 0x000000ffff097224 */ /* 0x000fe200078e0003 */
[----:B------:R-:W-:Y:S02]  /*01f0*/  LOP3.LUT R6, R6, 0xff, RZ, 0xc0, !PT ;  /* 0x000000ff06067812 */ /* 0x000fe400078ec0ff */
[----:B------:R-:W-:-:S02]  /*0200*/  IADD3 R12, R7, -0x1, RZ ;  /* 0xffffffff070c7810 */ /* 0x000fc40007ffe0ff */
[----:B------:R-:W-:Y:S02]  /*0210*/  IADD3 R11, R6, -0x1, RZ ;  /* 0xffffffff060b7810 */ /* 0x000fe40007ffe0ff */
[----:B------:R-:W-:-:S04]  /*0220*/  ISETP.GT.U32.AND P0, PT, R12, 0xfd, PT ;  /* 0x000000fd0c00780c */ /* 0x000fc80003f04070 */
[----:B------:R-:W-:-:S13]  /*0230*/  ISETP.GT.U32.OR P0, PT, R11, 0xfd, P0 ;  /* 0x000000fd0b00780c */ /* 0x000fda0000704470 */
[----:B------:R-:W-:Y:S01]  /*0240*/  @!P0 IMAD.MOV.U32 R10, RZ, RZ, RZ ;  /* 0x000000ffff0a8224 */ /* 0x000fe200078e00ff */
[----:B------:R-:W-:Y:S05]  /*0250*/  @!P0 BRA `(.L_x_3) ;  /* 0x0000017000008947 */ /* 0x000fea0003800000 */
[----:B------:R-:W-:Y:S02]  /*0260*/  FSETP.GTU.FTZ.AND P0, PT, |R0|, +INF , PT ;  /* 0x7f8000000000780b */ /* 0x000fe40003f1c200 */
[----:B------:R-:W-:-:S04]  /*0270*/  FSETP.GTU.FTZ.AND P1, PT, |R3|, +INF , PT ;  /* 0x7f8000000300780b */ /* 0x000fc80003f3c200 */
[----:B------:R-:W-:-:S13]  /*0280*/  PLOP3.LUT P0, PT, P0, P1, PT, 0xa8, 0x0 ;  /* 0x000000000000781c */ /* 0x000fda0000703570 */
[----:B------:R-:W-:Y:S05]  /*0290*/  @P0 BRA `(.L_x_4) ;  /* 0x0000053000000947 */ /* 0x000fea0003800000 */
[----:B------:R-:W-:-:S13]  /*02a0*/  LOP3.LUT P0, RZ, R9, 0x7fffffff, R8, 0xc8, !PT ;  /* 0x7fffffff09ff7812 */ /* 0x000fda000780c808 */
[----:B------:R-:W-:Y:S05]  /*02b0*/  @!P0 BRA `(.L_x_5) ;  /* 0x000004f000008947 */ /* 0x000fea0003800000 */
[C---:B------:R-:W-:Y:S02]  /*02c0*/  FSETP.NEU.FTZ.AND P2, PT, |R0|.reuse, +INF , PT ;  /* 0x7f8000000000780b */ /* 0x040fe40003f5d200 */
[----:B------:R-:W-:Y:S02]  /*02d0*/  FSETP.NEU.FTZ.AND P1, PT, |R3|, +INF , PT ;  /* 0x7f8000000300780b */ /* 0x000fe40003f3d200 */
[----:B------:R-:W-:-:S11]  /*02e0*/  FSETP.NEU.FTZ.AND P0, PT, |R0|, +INF , PT ;  /* 0x7f8000000000780b */ /* 0x000fd60003f1d200 */
[----:B------:R-:W-:Y:S05]  /*02f0*/  @!P1 BRA !P2, `(.L_x_5) ;  /* 0x000004b000009947 */ /* 0x000fea0005000000 */
[----:B------:R-:W-:-:S04]  /*0300*/  LOP3.LUT P2, RZ, R8, 0x7fffffff, RZ, 0xc0, !PT ;  /* 0x7fffffff08ff7812 */ /* 0x000fc8000784c0ff */
[----:B------:R-:W-:-:S13]  /*0310*/  PLOP3.LUT P1, PT, P1, P2, PT, 0x2a, 0x0 ;  /* 0x000000000000781c */ /* 0x000fda0000f24572 */
[----:B------:R-:W-:Y:S05]  /*0320*/  @P1 BRA `(.L_x_6) ;  /* 0x0000046000001947 */ /* 0x000fea0003800000 */
[----:B------:R-:W-:-:S04]  /*0330*/  LOP3.LUT P1, RZ, R9, 0x7fffffff, RZ, 0xc0, !PT ;  /* 0x7fffffff09ff7812 */ /* 0x000fc8000782c0ff */
[----:B------:R-:W-:-:S13]  /*0340*/  PLOP3.LUT P0, PT, P0, P1, PT, 0x2a, 0x0 ;  /* 0x000000000000781c */ /* 0x000fda0000702572 */
[----:B------:R-:W-:Y:S05]  /*0350*/  @P0 BRA `(.L_x_7) ;  /* 0x0000040000000947 */ /* 0x000fea0003800000 */
[----:B------:R-:W-:Y:S02]  /*0360*/  ISETP.GE.AND P0, PT, R11, RZ, PT ;  /* 0x000000ff0b00720c */ /* 0x000fe40003f06270 */
[----:B------:R-:W-:-:S11]  /*0370*/  ISETP.GE.AND P1, PT, R12, RZ, PT ;  /* 0x000000ff0c00720c */ /* 0x000fd60003f26270 */
[----:B------:R-:W-:Y:S01]  /*0380*/  @P0 IMAD.MOV.U32 R10, RZ, RZ, RZ ;  /* 0x000000ffff0a0224 */ /* 0x000fe200078e00ff */
[----:B------:R-:W-:Y:S01]  /*0390*/  @!P0 FFMA R8, R0, 1.84467440737095516160e+19, RZ ;  /* 0x5f80000000088823 */ /* 0x000fe200000000ff */
[----:B------:R-:W-:Y:S01]  /*03a0*/  @!P0 IMAD.MOV.U32 R10, RZ, RZ, -0x40 ;  /* 0xffffffc0ff0a8424 */ /* 0x000fe200078e00ff */
[----:B------:R-:W-:-:S04]  /*03b0*/  @!P1 FFMA R9, R3, 1.84467440737095516160e+19, RZ ;  /* 0x5f80000003099823 */ /* 0x000fc800000000ff */
[----:B------:R-:W-:Y:S02]  /*03c0*/  @!P1 IADD3 R10, R10, 0x40, RZ ;  /* 0x000000400a0a9810 */ /* 0x000fe40007ffe0ff */
.L_x_3:
[----:B------:R-:W-:Y:S01]  /*03d0*/  LEA R0, R7, 0xc0800000, 0x17 ;  /* 0xc080000007007811 */ /* 0x000fe200078eb8ff */
[----:B------:R-:W-:Y:S01]  /*03e0*/  BSSY B2, `(.L_x_8) ;  /* 0x0000036000027945 */ /* 0x000fe20003800000 */
[----:B------:R-:W-:-:S03]  /*03f0*/  IADD3 R6, R6, -0x7f, RZ ;  /* 0xffffff8106067810 */ /* 0x000fc60007ffe0ff */
[----:B------:R-:W-:Y:S01]  /*0400*/  IMAD.IADD R9, R9, 0x1, -R0 ;  /* 0x0000000109097824 */ /* 0x000fe200078e0a00 */
[C---:B------:R-:W-:Y:S01]  /*0410*/  IADD3 R7, R6.reuse, 0x7f, -R7 ;  /* 0x0000007f06077810 */ /* 0x040fe20007ffe807 */
[----:B------:R-:W-:Y:S02]  /*0420*/  IMAD R0, R6, -0x800000, R8 ;  /* 0xff80000006007824 */ /* 0x000fe400078e0208 */
[----:B------:R-:W0:Y:S01]  /*0430*/  MUFU.RCP R3, R9 ;  /* 0x0000000900037308 */ /* 0x000e220000001000 */
[----:B------:R-:W-:Y:S01]  /*0440*/  FADD.FTZ R11, -R9, -RZ ;  /* 0x800000ff090b7221 */ /* 0x000fe20000010100 */
[----:B------:R-:W-:-:S03]  /*0450*/  IMAD.IADD R7, R7, 0x1, R10 ;  /* 0x0000000107077824 */ /* 0x000fc600078e020a */
[----:B0-----:R-:W-:-:S04]  /*0460*/  FFMA R12, R3, R11, 1 ;  /* 0x3f800000030c7423 */ /* 0x001fc8000000000b */
[----:B------:R-:W-:-:S04]  /*0470*/  FFMA R12, R3, R12, R3 ;  /* 0x0000000c030c7223 */ /* 0x000fc80000000003 */
[----:B------:R-:W-:-:S04]  /*0480*/  FFMA R3, R0, R12, RZ ;  /* 0x0000000c00037223 */ /* 0x000fc800000000ff */
[----:B------:R-:W-:-:S04]  /*0490*/  FFMA R8, R11, R3, R0 ;  /* 0x000000030b087223 */ /* 0x000fc80000000000 */
[----:B------:R-:W-:-:S04]  /*04a0*/  FFMA R13, R12, R8, R3 ;  /* 0x000000080c0d7223 */ /* 0x000fc80000000003 */
[----:B------:R-:W-:-:S04]  /*04b0*/  FFMA R8, R11, R13, R0 ;  /* 0x0000000d0b087223 */ /* 0x000fc80000000000 */
[----:B------:R-:W-:-:S05]  /*04c0*/  FFMA R3, R12, R8, R13 ;  /* 0x000000080c037223 */ /* 0x000fca000000000d */
[----:B------:R-:W-:-:S04]  /*04d0*/  SHF.R.U32.HI R0, RZ, 0x17, R3 ;  /* 0x00000017ff007819 */ /* 0x000fc80000011603 */
[----:B------:R-:W-:-:S05]  /*04e0*/  LOP3.LUT R0, R0, 0xff, RZ, 0xc0, !PT ;  /* 0x000000ff00007812 */ /* 0x000fca00078ec0ff */
[----:B------:R-:W-:-:S05]  /*04f0*/  IMAD.IADD R10, R0, 0x1, R7 ;  /* 0x00000001000a7824 */ /* 0x000fca00078e0207 */
[----:B------:R-:W-:-:S04]  /*0500*/  IADD3 R0, R10, -0x1, RZ ;  /* 0xffffffff0a007810 */ /* 0x000fc80007ffe0ff */
[----:B------:R-:W-:-:S13]  /*0510*/  ISETP.GE.U32.AND P0, PT, R0, 0xfe, PT ;  /* 0x000000fe0000780c */ /* 0x000fda0003f06070 */
[----:B------:R-:W-:Y:S05]  /*0520*/  @!P0 BRA `(.L_x_9) ;  /* 0x0000020000008947 */ /* 0x000fea0003800000 */
[----:B------:R-:W-:-:S13]  /*0530*/  ISETP.GT.AND P0, PT, R10, 0xfe, PT ;  /* 0x000000fe0a00780c */ /* 0x000fda0003f04270 */
[----:B------:R-:W-:Y:S05]  /*0540*/  @P0 BRA `(.L_x_10) ;  /* 0x000001b000000947 */ /* 0x000fea0003800000 */
[----:B------:R-:W-:-:S13]  /*0550*/  ISETP.GE.AND P0, PT, R10, 0x1, PT ;  /* 0x000000010a00780c */ /* 0x000fda0003f06270 */
[----:B------:R-:W-:Y:S05]  /*0560*/  @P0 BRA `(.L_x_11) ;  /* 0x000001d000000947 */ /* 0x000fea0003800000 */
[----:B------:R-:W-:Y:S02]  /*0570*/  ISETP.GE.AND P0, PT, R10, -0x18, PT ;  /* 0xffffffe80a00780c */ /* 0x000fe40003f06270 */
[----:B------:R-:W-:-:S11]  /*0580*/  LOP3.LUT R3, R3, 0x80000000, RZ, 0xc0, !PT ;  /* 0x8000000003037812 */ /* 0x000fd600078ec0ff */
[----:B------:R-:W-:Y:S05]  /*0590*/  @!P0 BRA `(.L_x_11) ;  /* 0x000001a000008947 */ /* 0x000fea0003800000 */
[-CC-:B------:R-:W-:Y:S01]  /*05a0*/  FFMA.RZ R0, R12, R8.reuse, R13.reuse ;  /* 0x000000080c007223 */ /* 0x180fe2000000c00d */
[----:B------:R-:W-:Y:S01]  /*05b0*/  IADD3 R9, R10, 0x20, RZ ;  /* 0x000000200a097810 */ /* 0x000fe20007ffe0ff */
[-CC-:B------:R-:W-:Y:S01]  /*05c0*/  FFMA.RM R7, R12, R8.reuse, R13.reuse ;  /* 0x000000080c077223 */ /* 0x180fe2000000400d */
[----:B------:R-:W-:Y:S02]  /*05d0*/  ISETP.NE.AND P2, PT, R10, RZ, PT ;  /* 0x000000ff0a00720c */ /* 0x000fe40003f45270 */
[----:B------:R-:W-:Y:S01]  /*05e0*/  LOP3.LUT R6, R0, 0x7fffff, RZ, 0xc0, !PT ;  /* 0x007fffff00067812 */ /* 0x000fe200078ec0ff */
[----:B------:R-:W-:Y:S01]  /*05f0*/  FFMA.RP R0, R12, R8, R13 ;  /* 0x000000080c007223 */ /* 0x000fe2000000800d */
[----:B------:R-:W-:Y:S01]  /*0600*/  IMAD.MOV R8, RZ, RZ, -R10 ;  /* 0x000000ffff087224 */ /* 0x000fe200078e0a0a */
[----:B------:R-:W-:Y:S02]  /*0610*/  ISETP.NE.AND P1, PT, R10, RZ, PT ;  /* 0x000000ff0a00720c */ /* 0x000fe40003f25270 */
[----:B------:R-:W-:-:S02]  /*0620*/  LOP3.LUT R6, R6, 0x800000, RZ, 0xfc, !PT ;  /* 0x0080000006067812 */ /* 0x000fc400078efcff */
[----:B------:R-:W-:Y:S02]  /*0630*/  FSETP.NEU.FTZ.AND P0, PT, R0, R7, PT ;  /* 0x000000070000720b */ /* 0x000fe40003f1d000 */
[----:B------:R-:W-:Y:S02]  /*0640*/  SHF.L.U32 R9, R6, R9, RZ ;  /* 0x0000000906097219 */ /* 0x000fe400000006ff */
[----:B------:R-:W-:Y:S02]  /*0650*/  SEL R7, R8, RZ, P2 ;  /* 0x000000ff08077207 */ /* 0x000fe40001000000 */
[----:B------:R-:W-:Y:S02]  /*0660*/  ISETP.NE.AND P1, PT, R9, RZ, P1 ;  /* 0x000000ff0900720c */ /* 0x000fe40000f25270 */
[----:B------:R-:W-:Y:S02]  /*0670*/  SHF.R.U32.HI R7, RZ, R7, R6 ;  /* 0x00000007ff077219 */ /* 0x000fe40000011606 */
[----:B------:R-:W-:-:S02]  /*0680*/  PLOP3.LUT P0, PT, P0, P1, PT, 0xa8, 0x0 ;  /* 0x000000000000781c */ /* 0x000fc40000703570 */
[----:B------:R-:W-:Y:S02]  /*0690*/  SHF.R.U32.HI R9, RZ, 0x1, R7 ;  /* 0x00000001ff097819 */ /* 0x000fe40000011607 */
[----:B------:R-:W-:-:S04]  /*06a0*/  SEL R0, RZ, 0x1, !P0 ;  /* 0x00000001ff007807 */ /* 0x000fc80004000000 */
[----:B------:R-:W-:-:S04]  /*06b0*/  LOP3.LUT R0, R0, 0x1, R9, 0xf8, !PT ;  /* 0x0000000100007812 */ /* 0x000fc800078ef809 */
[----:B------:R-:W-:-:S05]  /*06c0*/  LOP3.LUT R0, R0, R7, RZ, 0xc0, !PT ;  /* 0x0000000700007212 */ /* 0x000fca00078ec0ff */
[----:B------:R-:W-:-:S05]  /*06d0*/  IMAD.IADD R0, R9, 0x1, R0 ;  /* 0x0000000109007824 */ /* 0x000fca00078e0200 */
[----:B------:R-:W-:Y:S01]  /*06e0*/  LOP3.LUT R3, R0, R3, RZ, 0xfc, !PT ;  /* 0x0000000300037212 */ /* 0x000fe200078efcff */
[----:B------:R-:W-:Y:S05]  /*06f0*/  BRA `(.L_x_11) ;  /* 0x0000004000007947 */ /* 0x000fea0003800000 */
.L_x_10:
[----:B------:R-:W-:-:S04]  /*0700*/  LOP3.LUT R3, R3, 0x80000000, RZ, 0xc0, !PT ;  /* 0x8000000003037812 */ /* 0x000fc800078ec0ff */
[----:B------:R-:W-:Y:S01]  /*0710*/  LOP3.LUT R3, R3, 0x7f800000, RZ, 0xfc, !PT ;  /* 0x7f80000003037812 */ /* 0x000fe200078efcff */
[----:B------:R-:W-:Y:S05]  /*0720*/  BRA `(.L_x_11) ;  /* 0x0000001000007947 */ /* 0x000fea0003800000 */
.L_x_9:
[----:B------:R-:W-:Y:S02]  /*0730*/  IMAD R3, R7, 0x800000, R3 ;  /* 0x0080000007037824 */ /* 0x000fe400078e0203 */
.L_x_11:
[----:B------:R-:W-:Y:S05]  /*0740*/  BSYNC B2 ;  /* 0x0000000000027941 */ /* 0x000fea0003800000 */
.L_x_8:
[----:B------:R-:W-:Y:S05]  /*0750*/  BRA `(.L_x_12) ;  /* 0x0000008000007947 */ /* 0x000fea0003800000 */
.L_x_7:
[----:B------:R-:W-:-:S04]  /*0760*/  LOP3.LUT R3, R9, 0x80000000, R8, 0x48, !PT ;  /* 0x8000000009037812 */ /* 0x000fc800078e4808 */
[----:B------:R-:W-:Y:S01]  /*0770*/  LOP3.LUT R3, R3, 0x7f800000, RZ, 0xfc, !PT ;  /* 0x7f80000003037812 */ /* 0x000fe200078efcff */
[----:B------:R-:W-:Y:S05]  /*0780*/  BRA `(.L_x_12) ;  /* 0x0000005000007947 */ /* 0x000fea0003800000 */
.L_x_6:
[----:B------:R-:W-:Y:S01]  /*0790*/  LOP3.LUT R3, R9, 0x80000000, R8, 0x48, !PT ;  /* 0x8000000009037812 */ /* 0x000fe200078e4808 */
[----:B------:R-:W-:Y:S05]  /*07a0*/  BRA `(.L_x_12) ;  /* 0x0000003000007947 */ /* 0x000fea0003800000 */
.L_x_5:
[----:B------:R-:W0:Y:S01]  /*07b0*/  MUFU.RSQ R3, -QNAN ;  /* 0xffc0000000037908 */ /* 0x000e220000001400 */
[----:B------:R-:W-:Y:S05]  /*07c0*/  BRA `(.L_x_12) ;  /* 0x0000001000007947 */ /* 0x000fea0003800000 */
.L_x_4:
[----:B------:R-:W-:Y:S02]  /*07d0*/  FADD.FTZ R3, R0, R3 ;  /* 0x0000000300037221 */ /* 0x000fe40000010000 */
.L_x_12:
[----:B------:R-:W-:Y:S05]  /*07e0*/  BSYNC B1 ;  /* 0x0000000000017941 */ /* 0x000fea0003800000 */
.L_x_2:
[----:B0-----:R-:W-:Y:S02]  /*07f0*/  IMAD.MOV.U32 R7, RZ, RZ, R3 ;  /* 0x000000ffff077224 */ /* 0x001fe400078e0003 */
[----:B------:R-:W-:-:S04]  /*0800*/  IMAD.MOV.U32 R3, RZ, RZ, 0x0 ;  /* 0x00000000ff037424 */ /* 0x000fc800078e00ff */
[----:B------:R-:W-:Y:S05]  /*0810*/  RET.REL.NODEC R2 `(divide_vector_scalar) ;  /* 0xfffff7e002007950 */ /* 0x000fea0003c3ffff */
.L_x_13:
[----:B------:R-:W-:-:S00]  /*0820*/  BRA `(.L_x_13) ;  /* 0xfffffff000007947 */ /* 0x000fc0000383ffff */
[----:B------:R-:W-:-:S00]  /*0830*/  NOP ;  /* 0x0000000000007918 */ /* 0x000fc00000000000 */
        /* <DEDUP_REMOVED lines=12> */
.L_x_14:
